//
// Generated by NVIDIA NVVM Compiler
//
// Compiler Build ID: CL-36424714
// Cuda compilation tools, release 13.0, V13.0.88
// Based on NVVM 20.0.0
//

.version 9.0
.target sm_100
.address_size 64

	// .globl	_Z12cuda_BP2_BP3PfS_i
// _ZZ17matrix_cuda_mulltPfS_S_iiiE2sA has been demoted
// _ZZ17matrix_cuda_mulltPfS_S_iiiE2sB has been demoted

.visible .entry _Z12cuda_BP2_BP3PfS_i(
	.param .u64 .ptr .align 1 _Z12cuda_BP2_BP3PfS_i_param_0,
	.param .u64 .ptr .align 1 _Z12cuda_BP2_BP3PfS_i_param_1,
	.param .u32 _Z12cuda_BP2_BP3PfS_i_param_2
)
{
	.reg .pred 	%p<2>;
	.reg .b32 	%r<8>;
	.reg .b32 	%f<16>;
	.reg .b64 	%rd<8>;
	.reg .b64 	%fd<9>;

	ld.param.u64 	%rd1, [_Z12cuda_BP2_BP3PfS_i_param_0];
	ld.param.u64 	%rd2, [_Z12cuda_BP2_BP3PfS_i_param_1];
	ld.param.u32 	%r2, [_Z12cuda_BP2_BP3PfS_i_param_2];
	mov.u32 	%r3, %tid.x;
	mov.u32 	%r4, %ctaid.x;
	mov.u32 	%r5, %ntid.x;
	mad.lo.s32 	%r1, %r4, %r5, %r3;
	setp.ge.s32 	%p1, %r1, %r2;
	@%p1 bra 	$L__BB0_2;
	cvta.to.global.u64 	%rd3, %rd1;
	cvta.to.global.u64 	%rd4, %rd2;
	mul.wide.s32 	%rd5, %r1, 4;
	add.s64 	%rd6, %rd3, %rd5;
	ld.global.f32 	%f1, [%rd6];
	cvt.f64.f32 	%fd1, %f1;
	add.s64 	%rd7, %rd4, %rd5;
	ld.global.f32 	%f2, [%rd7];
	fma.rn.f32 	%f3, %f2, 0fBBBB989D, 0f3F000000;
	cvt.sat.f32.f32 	%f4, %f3;
	mov.f32 	%f5, 0f4B400001;
	mov.f32 	%f6, 0f437C0000;
	fma.rm.f32 	%f7, %f4, %f6, %f5;
	add.f32 	%f8, %f7, 0fCB40007F;
	neg.f32 	%f9, %f8;
	fma.rn.f32 	%f10, %f2, 0fBFB8AA3B, %f9;
	fma.rn.f32 	%f11, %f2, 0fB2A57060, %f10;
	mov.b32 	%r6, %f7;
	shl.b32 	%r7, %r6, 23;
	mov.b32 	%f12, %r7;
	ex2.approx.ftz.f32 	%f13, %f11;
	mul.f32 	%f14, %f13, %f12;
	cvt.f64.f32 	%fd2, %f14;
	add.f64 	%fd3, %fd2, 0d3FF0000000000000;
	rcp.rn.f64 	%fd4, %fd3;
	mov.f64 	%fd5, 0d3FF0000000000000;
	sub.f64 	%fd6, %fd5, %fd4;
	mul.f64 	%fd7, %fd4, %fd6;
	mul.f64 	%fd8, %fd7, %fd1;
	cvt.rn.f32.f64 	%f15, %fd8;
	st.global.f32 	[%rd6], %f15;
$L__BB0_2:
	ret;

}
	// .globl	_Z11cuda_assignPfS_i
.visible .entry _Z11cuda_assignPfS_i(
	.param .u64 .ptr .align 1 _Z11cuda_assignPfS_i_param_0,
	.param .u64 .ptr .align 1 _Z11cuda_assignPfS_i_param_1,
	.param .u32 _Z11cuda_assignPfS_i_param_2
)
{
	.reg .pred 	%p<2>;
	.reg .b32 	%r<6>;
	.reg .b32 	%f<2>;
	.reg .b64 	%rd<8>;

	ld.param.u64 	%rd1, [_Z11cuda_assignPfS_i_param_0];
	ld.param.u64 	%rd2, [_Z11cuda_assignPfS_i_param_1];
	ld.param.u32 	%r2, [_Z11cuda_assignPfS_i_param_2];
	mov.u32 	%r3, %tid.x;
	mov.u32 	%r4, %ctaid.x;
	mov.u32 	%r5, %ntid.x;
	mad.lo.s32 	%r1, %r4, %r5, %r3;
	setp.ge.s32 	%p1, %r1, %r2;
	@%p1 bra 	$L__BB1_2;
	cvta.to.global.u64 	%rd3, %rd1;
	cvta.to.global.u64 	%rd4, %rd2;
	mul.wide.s32 	%rd5, %r1, 4;
	add.s64 	%rd6, %rd3, %rd5;
	ld.global.f32 	%f1, [%rd6];
	add.s64 	%rd7, %rd4, %rd5;
	st.global.f32 	[%rd7], %f1;
$L__BB1_2:
	ret;

}
	// .globl	_Z11cuda_updatePfS_fi
.visible .entry _Z11cuda_updatePfS_fi(
	.param .u64 .ptr .align 1 _Z11cuda_updatePfS_fi_param_0,
	.param .u64 .ptr .align 1 _Z11cuda_updatePfS_fi_param_1,
	.param .f32 _Z11cuda_updatePfS_fi_param_2,
	.param .u32 _Z11cuda_updatePfS_fi_param_3
)
{
	.reg .pred 	%p<2>;
	.reg .b32 	%r<6>;
	.reg .b32 	%f<6>;
	.reg .b64 	%rd<8>;

	ld.param.u64 	%rd1, [_Z11cuda_updatePfS_fi_param_0];
	ld.param.u64 	%rd2, [_Z11cuda_updatePfS_fi_param_1];
	ld.param.f32 	%f1, [_Z11cuda_updatePfS_fi_param_2];
	ld.param.u32 	%r2, [_Z11cuda_updatePfS_fi_param_3];
	mov.u32 	%r3, %tid.x;
	mov.u32 	%r4, %ctaid.x;
	mov.u32 	%r5, %ntid.x;
	mad.lo.s32 	%r1, %r4, %r5, %r3;
	setp.ge.s32 	%p1, %r1, %r2;
	@%p1 bra 	$L__BB2_2;
	cvta.to.global.u64 	%rd3, %rd1;
	cvta.to.global.u64 	%rd4, %rd2;
	mul.wide.s32 	%rd5, %r1, 4;
	add.s64 	%rd6, %rd3, %rd5;
	ld.global.f32 	%f2, [%rd6];
	add.s64 	%rd7, %rd4, %rd5;
	ld.global.f32 	%f3, [%rd7];
	mul.f32 	%f4, %f1, %f3;
	sub.f32 	%f5, %f2, %f4;
	st.global.f32 	[%rd6], %f5;
$L__BB2_2:
	ret;

}
	// .globl	_Z17matrix_cuda_mulltPfS_S_iii
.visible .entry _Z17matrix_cuda_mulltPfS_S_iii(
	.param .u64 .ptr .align 1 _Z17matrix_cuda_mulltPfS_S_iii_param_0,
	.param .u64 .ptr .align 1 _Z17matrix_cuda_mulltPfS_S_iii_param_1,
	.param .u64 .ptr .align 1 _Z17matrix_cuda_mulltPfS_S_iii_param_2,
	.param .u32 _Z17matrix_cuda_mulltPfS_S_iii_param_3,
	.param .u32 _Z17matrix_cuda_mulltPfS_S_iii_param_4,
	.param .u32 _Z17matrix_cuda_mulltPfS_S_iii_param_5
)
{
	.reg .pred 	%p<12>;
	.reg .b32 	%r<49>;
	.reg .b32 	%f<111>;
	.reg .b64 	%rd<13>;
	// demoted variable
	.shared .align 4 .b8 _ZZ17matrix_cuda_mulltPfS_S_iiiE2sA[4096];
	// demoted variable
	.shared .align 4 .b8 _ZZ17matrix_cuda_mulltPfS_S_iiiE2sB[4096];
	ld.param.u64 	%rd3, [_Z17matrix_cuda_mulltPfS_S_iii_param_0];
	ld.param.u64 	%rd4, [_Z17matrix_cuda_mulltPfS_S_iii_param_1];
	ld.param.u64 	%rd5, [_Z17matrix_cuda_mulltPfS_S_iii_param_2];
	ld.param.u32 	%r23, [_Z17matrix_cuda_mulltPfS_S_iii_param_3];
	ld.param.u32 	%r24, [_Z17matrix_cuda_mulltPfS_S_iii_param_4];
	ld.param.u32 	%r25, [_Z17matrix_cuda_mulltPfS_S_iii_param_5];
	mov.u32 	%r26, %ntid.y;
	mov.u32 	%r27, %ctaid.y;
	mov.u32 	%r46, %tid.y;
	mad.lo.s32 	%r2, %r26, %r27, %r46;
	mov.u32 	%r28, %ntid.x;
	mov.u32 	%r29, %ctaid.x;
	mov.u32 	%r44, %tid.x;
	mad.lo.s32 	%r4, %r28, %r29, %r44;
	shl.b32 	%r30, %r46, 7;
	mov.u32 	%r31, _ZZ17matrix_cuda_mulltPfS_S_iiiE2sA;
	add.s32 	%r5, %r31, %r30;
	shl.b32 	%r32, %r44, 2;
	add.s32 	%r6, %r5, %r32;
	mov.b32 	%r33, 0;
	st.shared.u32 	[%r6], %r33;
	mov.u32 	%r34, _ZZ17matrix_cuda_mulltPfS_S_iiiE2sB;
	add.s32 	%r35, %r34, %r30;
	add.s32 	%r7, %r35, %r32;
	st.shared.u32 	[%r7], %r33;
	setp.lt.s32 	%p1, %r24, -30;
	mov.f32 	%f110, 0f00000000;
	@%p1 bra 	$L__BB3_7;
	add.s32 	%r36, %r24, -1;
	shr.s32 	%r37, %r36, 31;
	shr.u32 	%r38, %r37, 27;
	add.s32 	%r39, %r36, %r38;
	shr.s32 	%r40, %r39, 5;
	neg.s32 	%r48, %r40;
	shl.b32 	%r41, %r44, 7;
	add.s32 	%r8, %r34, %r41;
	mad.lo.s32 	%r47, %r46, %r25, %r4;
	shl.b32 	%r11, %r25, 5;
	mad.lo.s32 	%r45, %r24, %r2, %r44;
	cvta.to.global.u64 	%rd1, %rd3;
	cvta.to.global.u64 	%rd2, %rd4;
	mov.f32 	%f110, 0f00000000;
$L__BB3_2:
	setp.ge.s32 	%p2, %r2, %r23;
	setp.ge.u32 	%p3, %r44, %r24;
	mov.f32 	%f108, 0f00000000;
	or.pred  	%p4, %p2, %p3;
	@%p4 bra 	$L__BB3_4;
	mul.wide.u32 	%rd6, %r45, 4;
	add.s64 	%rd7, %rd1, %rd6;
	ld.global.f32 	%f108, [%rd7];
$L__BB3_4:
	setp.ge.s32 	%p5, %r4, %r25;
	st.shared.f32 	[%r6], %f108;
	setp.ge.u32 	%p6, %r46, %r24;
	mov.f32 	%f109, 0f00000000;
	or.pred  	%p7, %p5, %p6;
	@%p7 bra 	$L__BB3_6;
	mul.wide.u32 	%rd8, %r47, 4;
	add.s64 	%rd9, %rd2, %rd8;
	ld.global.f32 	%f109, [%rd9];
$L__BB3_6:
	st.shared.f32 	[%r7], %f109;
	bar.sync 	0;
	ld.shared.f32 	%f12, [%r5];
	ld.shared.f32 	%f13, [%r8];
	fma.rn.f32 	%f14, %f12, %f13, %f110;
	ld.shared.f32 	%f15, [%r5+4];
	ld.shared.f32 	%f16, [%r8+4];
	fma.rn.f32 	%f17, %f15, %f16, %f14;
	ld.shared.f32 	%f18, [%r5+8];
	ld.shared.f32 	%f19, [%r8+8];
	fma.rn.f32 	%f20, %f18, %f19, %f17;
	ld.shared.f32 	%f21, [%r5+12];
	ld.shared.f32 	%f22, [%r8+12];
	fma.rn.f32 	%f23, %f21, %f22, %f20;
	ld.shared.f32 	%f24, [%r5+16];
	ld.shared.f32 	%f25, [%r8+16];
	fma.rn.f32 	%f26, %f24, %f25, %f23;
	ld.shared.f32 	%f27, [%r5+20];
	ld.shared.f32 	%f28, [%r8+20];
	fma.rn.f32 	%f29, %f27, %f28, %f26;
	ld.shared.f32 	%f30, [%r5+24];
	ld.shared.f32 	%f31, [%r8+24];
	fma.rn.f32 	%f32, %f30, %f31, %f29;
	ld.shared.f32 	%f33, [%r5+28];
	ld.shared.f32 	%f34, [%r8+28];
	fma.rn.f32 	%f35, %f33, %f34, %f32;
	ld.shared.f32 	%f36, [%r5+32];
	ld.shared.f32 	%f37, [%r8+32];
	fma.rn.f32 	%f38, %f36, %f37, %f35;
	ld.shared.f32 	%f39, [%r5+36];
	ld.shared.f32 	%f40, [%r8+36];
	fma.rn.f32 	%f41, %f39, %f40, %f38;
	ld.shared.f32 	%f42, [%r5+40];
	ld.shared.f32 	%f43, [%r8+40];
	fma.rn.f32 	%f44, %f42, %f43, %f41;
	ld.shared.f32 	%f45, [%r5+44];
	ld.shared.f32 	%f46, [%r8+44];
	fma.rn.f32 	%f47, %f45, %f46, %f44;
	ld.shared.f32 	%f48, [%r5+48];
	ld.shared.f32 	%f49, [%r8+48];
	fma.rn.f32 	%f50, %f48, %f49, %f47;
	ld.shared.f32 	%f51, [%r5+52];
	ld.shared.f32 	%f52, [%r8+52];
	fma.rn.f32 	%f53, %f51, %f52, %f50;
	ld.shared.f32 	%f54, [%r5+56];
	ld.shared.f32 	%f55, [%r8+56];
	fma.rn.f32 	%f56, %f54, %f55, %f53;
	ld.shared.f32 	%f57, [%r5+60];
	ld.shared.f32 	%f58, [%r8+60];
	fma.rn.f32 	%f59, %f57, %f58, %f56;
	ld.shared.f32 	%f60, [%r5+64];
	ld.shared.f32 	%f61, [%r8+64];
	fma.rn.f32 	%f62, %f60, %f61, %f59;
	ld.shared.f32 	%f63, [%r5+68];
	ld.shared.f32 	%f64, [%r8+68];
	fma.rn.f32 	%f65, %f63, %f64, %f62;
	ld.shared.f32 	%f66, [%r5+72];
	ld.shared.f32 	%f67, [%r8+72];
	fma.rn.f32 	%f68, %f66, %f67, %f65;
	ld.shared.f32 	%f69, [%r5+76];
	ld.shared.f32 	%f70, [%r8+76];
	fma.rn.f32 	%f71, %f69, %f70, %f68;
	ld.shared.f32 	%f72, [%r5+80];
	ld.shared.f32 	%f73, [%r8+80];
	fma.rn.f32 	%f74, %f72, %f73, %f71;
	ld.shared.f32 	%f75, [%r5+84];
	ld.shared.f32 	%f76, [%r8+84];
	fma.rn.f32 	%f77, %f75, %f76, %f74;
	ld.shared.f32 	%f78, [%r5+88];
	ld.shared.f32 	%f79, [%r8+88];
	fma.rn.f32 	%f80, %f78, %f79, %f77;
	ld.shared.f32 	%f81, [%r5+92];
	ld.shared.f32 	%f82, [%r8+92];
	fma.rn.f32 	%f83, %f81, %f82, %f80;
	ld.shared.f32 	%f84, [%r5+96];
	ld.shared.f32 	%f85, [%r8+96];
	fma.rn.f32 	%f86, %f84, %f85, %f83;
	ld.shared.f32 	%f87, [%r5+100];
	ld.shared.f32 	%f88, [%r8+100];
	fma.rn.f32 	%f89, %f87, %f88, %f86;
	ld.shared.f32 	%f90, [%r5+104];
	ld.shared.f32 	%f91, [%r8+104];
	fma.rn.f32 	%f92, %f90, %f91, %f89;
	ld.shared.f32 	%f93, [%r5+108];
	ld.shared.f32 	%f94, [%r8+108];
	fma.rn.f32 	%f95, %f93, %f94, %f92;
	ld.shared.f32 	%f96, [%r5+112];
	ld.shared.f32 	%f97, [%r8+112];
	fma.rn.f32 	%f98, %f96, %f97, %f95;
	ld.shared.f32 	%f99, [%r5+116];
	ld.shared.f32 	%f100, [%r8+116];
	fma.rn.f32 	%f101, %f99, %f100, %f98;
	ld.shared.f32 	%f102, [%r5+120];
	ld.shared.f32 	%f103, [%r8+120];
	fma.rn.f32 	%f104, %f102, %f103, %f101;
	ld.shared.f32 	%f105, [%r5+124];
	ld.shared.f32 	%f106, [%r8+124];
	fma.rn.f32 	%f110, %f105, %f106, %f104;
	add.s32 	%r48, %r48, 1;
	add.s32 	%r47, %r47, %r11;
	add.s32 	%r46, %r46, 32;
	add.s32 	%r45, %r45, 32;
	add.s32 	%r44, %r44, 32;
	setp.ne.s32 	%p8, %r48, 1;
	@%p8 bra 	$L__BB3_2;
$L__BB3_7:
	setp.ge.s32 	%p9, %r2, %r23;
	setp.ge.s32 	%p10, %r4, %r25;
	or.pred  	%p11, %p9, %p10;
	@%p11 bra 	$L__BB3_9;
	mad.lo.s32 	%r43, %r25, %r2, %r4;
	cvta.to.global.u64 	%rd10, %rd5;
	mul.wide.s32 	%rd11, %r43, 4;
	add.s64 	%rd12, %rd10, %rd11;
	st.global.f32 	[%rd12], %f110;
$L__BB3_9:
	ret;

}


// ===== COMPILED SASS (sm_100) =====

	.target	sm_100

	.elftype	@"ET_EXEC"


//--------------------- .note.nv.tkinfo           --------------------------
	.section	.note.nv.tkinfo,"",@"SHT_NOTE"
	.sectionflags	@"SHF_NOTE_NV_TKINFO"
	.tkinfo
        /*0018*/ 	.word	0x00000002
        /*0030*/ 	.string	""
        /*0030*/ 	.string	"ptxas"
        /*0030*/ 	.string	"Cuda compilation tools, release 13.0, V13.0.88"
        /*0030*/ 	.string	"Build cuda_13.0.r13.0/compiler.36424714_0"
        /*0030*/ 	.string	"-arch sm_100 -m 64 "



//--------------------- .note.nv.cuinfo           --------------------------
	.section	.note.nv.cuinfo,"",@"SHT_NOTE"
	.sectionflags	@"SHF_NOTE_NV_CUINFO"
        /*0018*/ 	.short	0x0002
        /*001a*/ 	.short	0x0064
        /*001c*/ 	.short	0x0082
	.zero		2


//--------------------- .nv.info                  --------------------------
	.section	.nv.info,"",@"SHT_CUDA_INFO"
	.align	4


	//----- nvinfo : EIATTR_REGCOUNT
	.align		4
        /*0000*/ 	.byte	0x04, 0x2f
        /*0002*/ 	.short	(.L_1 - .L_0)
	.align		4
.L_0:
        /*0004*/ 	.word	index@(_Z12cuda_BP2_BP3PfS_i)
        /*0008*/ 	.word	0x00000012


	//----- nvinfo : EIATTR_FRAME_SIZE
	.align		4
.L_1:
        /*000c*/ 	.byte	0x04, 0x11
        /*000e*/ 	.short	(.L_3 - .L_2)
	.align		4
.L_2:
        /*0010*/ 	.word	index@($__internal_0_$__cuda_sm20_dblrcp_rn_slowpath_v3)
        /*0014*/ 	.word	0x00000000


	//----- nvinfo : EIATTR_FRAME_SIZE
	.align		4
.L_3:
        /*0018*/ 	.byte	0x04, 0x11
        /*001a*/ 	.short	(.L_5 - .L_4)
	.align		4
.L_4:
        /*001c*/ 	.word	index@(_Z12cuda_BP2_BP3PfS_i)
        /*0020*/ 	.word	0x00000000


	//----- nvinfo : EIATTR_REGCOUNT
	.align		4
.L_5:
        /*0024*/ 	.byte	0x04, 0x2f
        /*0026*/ 	.short	(.L_7 - .L_6)
	.align		4
.L_6:
        /*0028*/ 	.word	index@(_Z11cuda_assignPfS_i)
        /*002c*/ 	.word	0x0000000a


	//----- nvinfo : EIATTR_FRAME_SIZE
	.align		4
.L_7:
        /*0030*/ 	.byte	0x04, 0x11
        /*0032*/ 	.short	(.L_9 - .L_8)
	.align		4
.L_8:
        /*0034*/ 	.word	index@(_Z11cuda_assignPfS_i)
        /*0038*/ 	.word	0x00000000


	//----- nvinfo : EIATTR_REGCOUNT
	.align		4
.L_9:
        /*003c*/ 	.byte	0x04, 0x2f
        /*003e*/ 	.short	(.L_11 - .L_10)
	.align		4
.L_10:
        /*0040*/ 	.word	index@(_Z11cuda_updatePfS_fi)
        /*0044*/ 	.word	0x0000000a


	//----- nvinfo : EIATTR_FRAME_SIZE
	.align		4
.L_11:
        /*0048*/ 	.byte	0x04, 0x11
        /*004a*/ 	.short	(.L_13 - .L_12)
	.align		4
.L_12:
        /*004c*/ 	.word	index@(_Z11cuda_updatePfS_fi)
        /*0050*/ 	.word	0x00000000


	//----- nvinfo : EIATTR_REGCOUNT
	.align		4
.L_13:
        /*0054*/ 	.byte	0x04, 0x2f
        /*0056*/ 	.short	(.L_15 - .L_14)
	.align		4
.L_14:
        /*0058*/ 	.word	index@(_Z17matrix_cuda_mulltPfS_S_iii)
        /*005c*/ 	.word	0x00000020


	//----- nvinfo : EIATTR_FRAME_SIZE
	.align		4
.L_15:
        /*0060*/ 	.byte	0x04, 0x11
        /*0062*/ 	.short	(.L_17 - .L_16)
	.align		4
.L_16:
        /*0064*/ 	.word	index@(_Z17matrix_cuda_mulltPfS_S_iii)
        /*0068*/ 	.word	0x00000000


	//----- nvinfo : EIATTR_MIN_STACK_SIZE
	.align		4
.L_17:
        /*006c*/ 	.byte	0x04, 0x12
        /*006e*/ 	.short	(.L_19 - .L_18)
	.align		4
.L_18:
        /*0070*/ 	.word	index@(_Z17matrix_cuda_mulltPfS_S_iii)
        /*0074*/ 	.word	0x00000000


	//----- nvinfo : EIATTR_MIN_STACK_SIZE
	.align		4
.L_19:
        /*0078*/ 	.byte	0x04, 0x12
        /*007a*/ 	.short	(.L_21 - .L_20)
	.align		4
.L_20:
        /*007c*/ 	.word	index@(_Z11cuda_updatePfS_fi)
        /*0080*/ 	.word	0x00000000


	//----- nvinfo : EIATTR_MIN_STACK_SIZE
	.align		4
.L_21:
        /*0084*/ 	.byte	0x04, 0x12
        /*0086*/ 	.short	(.L_23 - .L_22)
	.align		4
.L_22:
        /*0088*/ 	.word	index@(_Z11cuda_assignPfS_i)
        /*008c*/ 	.word	0x00000000


	//----- nvinfo : EIATTR_MIN_STACK_SIZE
	.align		4
.L_23:
        /*0090*/ 	.byte	0x04, 0x12
        /*0092*/ 	.short	(.L_25 - .L_24)
	.align		4
.L_24:
        /*0094*/ 	.word	index@(_Z12cuda_BP2_BP3PfS_i)
        /*0098*/ 	.word	0x00000000
.L_25:


//--------------------- .nv.compat                --------------------------
	.section	.nv.compat,"",@"SHT_CUDA_COMPAT_INFO"
	.align	4
        /*0000*/ 	.byte	0x02, 0x09, 0x00, 0x00, 0x02, 0x02, 0x01, 0x00, 0x02, 0x05, 0x05, 0x00, 0x03, 0x07, 0x01, 0x01
        /*0010*/ 	.byte	0x02, 0x03, 0x00, 0x00, 0x02, 0x06, 0x01, 0x00, 0x04, 0x0b, 0x08, 0x00, 0x01, 0x00, 0x00, 0x00
        /*0020*/ 	.byte	0x00, 0x00, 0x00, 0x00


//--------------------- .nv.info._Z17matrix_cuda_mulltPfS_S_iii --------------------------
	.section	.nv.info._Z17matrix_cuda_mulltPfS_S_iii,"",@"SHT_CUDA_INFO"
	.sectionflags	@""
	.align	4


	//----- nvinfo : EIATTR_CUDA_API_VERSION
	.align		4
        /*0000*/ 	.byte	0x04, 0x37
        /*0002*/ 	.short	(.L_27 - .L_26)
.L_26:
        /*0004*/ 	.word	0x00000082


	//----- nvinfo : EIATTR_KPARAM_INFO
	.align		4
.L_27:
        /*0008*/ 	.byte	0x04, 0x17
        /*000a*/ 	.short	(.L_29 - .L_28)
.L_28:
        /*000c*/ 	.word	0x00000000
        /*0010*/ 	.short	0x0005
        /*0012*/ 	.short	0x0020
        /*0014*/ 	.byte	0x00, 0xf0, 0x11, 0x00


	//----- nvinfo : EIATTR_KPARAM_INFO
	.align		4
.L_29:
        /*0018*/ 	.byte	0x04, 0x17
        /*001a*/ 	.short	(.L_31 - .L_30)
.L_30:
        /*001c*/ 	.word	0x00000000
        /*0020*/ 	.short	0x0004
        /*0022*/ 	.short	0x001c
        /*0024*/ 	.byte	0x00, 0xf0, 0x11, 0x00


	//----- nvinfo : EIATTR_KPARAM_INFO
	.align		4
.L_31:
        /*0028*/ 	.byte	0x04, 0x17
        /*002a*/ 	.short	(.L_33 - .L_32)
.L_32:
        /*002c*/ 	.word	0x00000000
        /*0030*/ 	.short	0x0003
        /*0032*/ 	.short	0x0018
        /*0034*/ 	.byte	0x00, 0xf0, 0x11, 0x00


	//----- nvinfo : EIATTR_KPARAM_INFO
	.align		4
.L_33:
        /*0038*/ 	.byte	0x04, 0x17
        /*003a*/ 	.short	(.L_35 - .L_34)
.L_34:
        /*003c*/ 	.word	0x00000000
        /*0040*/ 	.short	0x0002
        /*0042*/ 	.short	0x0010
        /*0044*/ 	.byte	0x00, 0xf5, 0x21, 0x00


	//----- nvinfo : EIATTR_KPARAM_INFO
	.align		4
.L_35:
        /*0048*/ 	.byte	0x04, 0x17
        /*004a*/ 	.short	(.L_37 - .L_36)
.L_36:
        /*004c*/ 	.word	0x00000000
        /*0050*/ 	.short	0x0001
        /*0052*/ 	.short	0x0008
        /*0054*/ 	.byte	0x00, 0xf5, 0x21, 0x00


	//----- nvinfo : EIATTR_KPARAM_INFO
	.align		4
.L_37:
        /*0058*/ 	.byte	0x04, 0x17
        /*005a*/ 	.short	(.L_39 - .L_38)
.L_38:
        /*005c*/ 	.word	0x00000000
        /*0060*/ 	.short	0x0000
        /*0062*/ 	.short	0x0000
        /*0064*/ 	.byte	0x00, 0xf5, 0x21, 0x00


	//----- nvinfo : EIATTR_SPARSE_MMA_MASK
	.align		4
.L_39:
        /*0068*/ 	.byte	0x03, 0x50
        /*006a*/ 	.short	0x0000


	//----- nvinfo : EIATTR_MAXREG_COUNT
	.align		4
        /*006c*/ 	.byte	0x03, 0x1b
        /*006e*/ 	.short	0x00ff


	//----- nvinfo : EIATTR_NUM_BARRIERS
	.align		4
        /*0070*/ 	.byte	0x02, 0x4c
        /*0072*/ 	.byte	0x01
	.zero		1


	//----- nvinfo : EIATTR_MERCURY_ISA_VERSION
	.align		4
        /*0074*/ 	.byte	0x03, 0x5f
        /*0076*/ 	.short	0x0101


	//----- nvinfo : EIATTR_VRC_CTA_INIT_COUNT
	.align		4
        /*0078*/ 	.byte	0x02, 0x4a
	.zero		1
	.zero		1


	//----- nvinfo : EIATTR_EXIT_INSTR_OFFSETS
	.align		4
        /*007c*/ 	.byte	0x04, 0x1c
        /*007e*/ 	.short	(.L_41 - .L_40)


	//   ....[0]....
.L_40:
        /*0080*/ 	.word	0x000006f0


	//   ....[1]....
        /*0084*/ 	.word	0x00000740


	//----- nvinfo : EIATTR_CBANK_PARAM_SIZE
	.align		4
.L_41:
        /*0088*/ 	.byte	0x03, 0x19
        /*008a*/ 	.short	0x0024


	//----- nvinfo : EIATTR_PARAM_CBANK
	.align		4
        /*008c*/ 	.byte	0x04, 0x0a
        /*008e*/ 	.short	(.L_43 - .L_42)
	.align		4
.L_42:
        /*0090*/ 	.word	index@(.nv.constant0._Z17matrix_cuda_mulltPfS_S_iii)
        /*0094*/ 	.short	0x0380
        /*0096*/ 	.short	0x0024


	//----- nvinfo : EIATTR_SW_WAR
	.align		4
.L_43:
        /*0098*/ 	.byte	0x04, 0x36
        /*009a*/ 	.short	(.L_45 - .L_44)
.L_44:
        /*009c*/ 	.word	0x00000008
.L_45:


//--------------------- .nv.info._Z11cuda_updatePfS_fi --------------------------
	.section	.nv.info._Z11cuda_updatePfS_fi,"",@"SHT_CUDA_INFO"
	.sectionflags	@""
	.align	4


	//----- nvinfo : EIATTR_CUDA_API_VERSION
	.align		4
        /*0000*/ 	.byte	0x04, 0x37
        /*0002*/ 	.short	(.L_47 - .L_46)
.L_46:
        /*0004*/ 	.word	0x00000082


	//----- nvinfo : EIATTR_KPARAM_INFO
	.align		4
.L_47:
        /*0008*/ 	.byte	0x04, 0x17
        /*000a*/ 	.short	(.L_49 - .L_48)
.L_48:
        /*000c*/ 	.word	0x00000000
        /*0010*/ 	.short	0x0003
        /*0012*/ 	.short	0x0014
        /*0014*/ 	.byte	0x00, 0xf0, 0x11, 0x00


	//----- nvinfo : EIATTR_KPARAM_INFO
	.align		4
.L_49:
        /*0018*/ 	.byte	0x04, 0x17
        /*001a*/ 	.short	(.L_51 - .L_50)
.L_50:
        /*001c*/ 	.word	0x00000000
        /*0020*/ 	.short	0x0002
        /*0022*/ 	.short	0x0010
        /*0024*/ 	.byte	0x00, 0xf0, 0x11, 0x00


	//----- nvinfo : EIATTR_KPARAM_INFO
	.align		4
.L_51:
        /*0028*/ 	.byte	0x04, 0x17
        /*002a*/ 	.short	(.L_53 - .L_52)
.L_52:
        /*002c*/ 	.word	0x00000000
        /*0030*/ 	.short	0x0001
        /*0032*/ 	.short	0x0008
        /*0034*/ 	.byte	0x00, 0xf5, 0x21, 0x00


	//----- nvinfo : EIATTR_KPARAM_INFO
	.align		4
.L_53:
        /*0038*/ 	.byte	0x04, 0x17
        /*003a*/ 	.short	(.L_55 - .L_54)
.L_54:
        /*003c*/ 	.word	0x00000000
        /*0040*/ 	.short	0x0000
        /*0042*/ 	.short	0x0000
        /*0044*/ 	.byte	0x00, 0xf5, 0x21, 0x00


	//----- nvinfo : EIATTR_SPARSE_MMA_MASK
	.align		4
.L_55:
        /*0048*/ 	.byte	0x03, 0x50
        /*004a*/ 	.short	0x0000


	//----- nvinfo : EIATTR_MAXREG_COUNT
	.align		4
        /*004c*/ 	.byte	0x03, 0x1b
        /*004e*/ 	.short	0x00ff


	//----- nvinfo : EIATTR_MERCURY_ISA_VERSION
	.align		4
        /*0050*/ 	.byte	0x03, 0x5f
        /*0052*/ 	.short	0x0101


	//----- nvinfo : EIATTR_VRC_CTA_INIT_COUNT
	.align		4
        /*0054*/ 	.byte	0x02, 0x4a
	.zero		1
	.zero		1


	//----- nvinfo : EIATTR_EXIT_INSTR_OFFSETS
	.align		4
        /*0058*/ 	.byte	0x04, 0x1c
        /*005a*/ 	.short	(.L_57 - .L_56)


	//   ....[0]....
.L_56:
        /*005c*/ 	.word	0x00000070


	//   ....[1]....
        /*0060*/ 	.word	0x00000120


	//----- nvinfo : EIATTR_CBANK_PARAM_SIZE
	.align		4
.L_57:
        /*0064*/ 	.byte	0x03, 0x19
        /*0066*/ 	.short	0x0018


	//----- nvinfo : EIATTR_PARAM_CBANK
	.align		4
        /*0068*/ 	.byte	0x04, 0x0a
        /*006a*/ 	.short	(.L_59 - .L_58)
	.align		4
.L_58:
        /*006c*/ 	.word	index@(.nv.constant0._Z11cuda_updatePfS_fi)
        /*0070*/ 	.short	0x0380
        /*0072*/ 	.short	0x0018


	//----- nvinfo : EIATTR_SW_WAR
	.align		4
.L_59:
        /*0074*/ 	.byte	0x04, 0x36
        /*0076*/ 	.short	(.L_61 - .L_60)
.L_60:
        /*0078*/ 	.word	0x00000008
.L_61:


//--------------------- .nv.info._Z11cuda_assignPfS_i --------------------------
	.section	.nv.info._Z11cuda_assignPfS_i,"",@"SHT_CUDA_INFO"
	.sectionflags	@""
	.align	4


	//----- nvinfo : EIATTR_CUDA_API_VERSION
	.align		4
        /*0000*/ 	.byte	0x04, 0x37
        /*0002*/ 	.short	(.L_63 - .L_62)
.L_62:
        /*0004*/ 	.word	0x00000082


	//----- nvinfo : EIATTR_KPARAM_INFO
	.align		4
.L_63:
        /*0008*/ 	.byte	0x04, 0x17
        /*000a*/ 	.short	(.L_65 - .L_64)
.L_64:
        /*000c*/ 	.word	0x00000000
        /*0010*/ 	.short	0x0002
        /*0012*/ 	.short	0x0010
        /*0014*/ 	.byte	0x00, 0xf0, 0x11, 0x00


	//----- nvinfo : EIATTR_KPARAM_INFO
	.align		4
.L_65:
        /*0018*/ 	.byte	0x04, 0x17
        /*001a*/ 	.short	(.L_67 - .L_66)
.L_66:
        /*001c*/ 	.word	0x00000000
        /*0020*/ 	.short	0x0001
        /*0022*/ 	.short	0x0008
        /*0024*/ 	.byte	0x00, 0xf5, 0x21, 0x00


	//----- nvinfo : EIATTR_KPARAM_INFO
	.align		4
.L_67:
        /*0028*/ 	.byte	0x04, 0x17
        /*002a*/ 	.short	(.L_69 - .L_68)
.L_68:
        /*002c*/ 	.word	0x00000000
        /*0030*/ 	.short	0x0000
        /*0032*/ 	.short	0x0000
        /*0034*/ 	.byte	0x00, 0xf5, 0x21, 0x00


	//----- nvinfo : EIATTR_SPARSE_MMA_MASK
	.align		4
.L_69:
        /*0038*/ 	.byte	0x03, 0x50
        /*003a*/ 	.short	0x0000


	//----- nvinfo : EIATTR_MAXREG_COUNT
	.align		4
        /*003c*/ 	.byte	0x03, 0x1b
        /*003e*/ 	.short	0x00ff


	//----- nvinfo : EIATTR_MERCURY_ISA_VERSION
	.align		4
        /*0040*/ 	.byte	0x03, 0x5f
        /*0042*/ 	.short	0x0101


	//----- nvinfo : EIATTR_VRC_CTA_INIT_COUNT
	.align		4
        /*0044*/ 	.byte	0x02, 0x4a
	.zero		1
	.zero		1


	//----- nvinfo : EIATTR_EXIT_INSTR_OFFSETS
	.align		4
        /*0048*/ 	.byte	0x04, 0x1c
        /*004a*/ 	.short	(.L_71 - .L_70)


	//   ....[0]....
.L_70:
        /*004c*/ 	.word	0x00000070


	//   ....[1]....
        /*0050*/ 	.word	0x000000f0


	//----- nvinfo : EIATTR_CBANK_PARAM_SIZE
	.align		4
.L_71:
        /*0054*/ 	.byte	0x03, 0x19
        /*0056*/ 	.short	0x0014


	//----- nvinfo : EIATTR_PARAM_CBANK
	.align		4
        /*0058*/ 	.byte	0x04, 0x0a
        /*005a*/ 	.short	(.L_73 - .L_72)
	.align		4
.L_72:
        /*005c*/ 	.word	index@(.nv.constant0._Z11cuda_assignPfS_i)
        /*0060*/ 	.short	0x0380
        /*0062*/ 	.short	0x0014


	//----- nvinfo : EIATTR_SW_WAR
	.align		4
.L_73:
        /*0064*/ 	.byte	0x04, 0x36
        /*0066*/ 	.short	(.L_75 - .L_74)
.L_74:
        /*0068*/ 	.word	0x00000008
.L_75:


//--------------------- .nv.info._Z12cuda_BP2_BP3PfS_i --------------------------
	.section	.nv.info._Z12cuda_BP2_BP3PfS_i,"",@"SHT_CUDA_INFO"
	.sectionflags	@""
	.align	4


	//----- nvinfo : EIATTR_CUDA_API_VERSION
	.align		4
        /*0000*/ 	.byte	0x04, 0x37
        /*0002*/ 	.short	(.L_77 - .L_76)
.L_76:
        /*0004*/ 	.word	0x00000082


	//----- nvinfo : EIATTR_KPARAM_INFO
	.align		4
.L_77:
        /*0008*/ 	.byte	0x04, 0x17
        /*000a*/ 	.short	(.L_79 - .L_78)
.L_78:
        /*000c*/ 	.word	0x00000000
        /*0010*/ 	.short	0x0002
        /*0012*/ 	.short	0x0010
        /*0014*/ 	.byte	0x00, 0xf0, 0x11, 0x00


	//----- nvinfo : EIATTR_KPARAM_INFO
	.align		4
.L_79:
        /*0018*/ 	.byte	0x04, 0x17
        /*001a*/ 	.short	(.L_81 - .L_80)
.L_80:
        /*001c*/ 	.word	0x00000000
        /*0020*/ 	.short	0x0001
        /*0022*/ 	.short	0x0008
        /*0024*/ 	.byte	0x00, 0xf5, 0x21, 0x00


	//----- nvinfo : EIATTR_KPARAM_INFO
	.align		4
.L_81:
        /*0028*/ 	.byte	0x04, 0x17
        /*002a*/ 	.short	(.L_83 - .L_82)
.L_82:
        /*002c*/ 	.word	0x00000000
        /*0030*/ 	.short	0x0000
        /*0032*/ 	.short	0x0000
        /*0034*/ 	.byte	0x00, 0xf5, 0x21, 0x00


	//----- nvinfo : EIATTR_SPARSE_MMA_MASK
	.align		4
.L_83:
        /*0038*/ 	.byte	0x03, 0x50
        /*003a*/ 	.short	0x0000


	//----- nvinfo : EIATTR_MAXREG_COUNT
	.align		4
        /*003c*/ 	.byte	0x03, 0x1b
        /*003e*/ 	.short	0x00ff


	//----- nvinfo : EIATTR_MERCURY_ISA_VERSION
	.align		4
        /*0040*/ 	.byte	0x03, 0x5f
        /*0042*/ 	.short	0x0101


	//----- nvinfo : EIATTR_VRC_CTA_INIT_COUNT
	.align		4
        /*0044*/ 	.byte	0x02, 0x4a
	.zero		1
	.zero		1


	//----- nvinfo : EIATTR_EXIT_INSTR_OFFSETS
	.align		4
        /*0048*/ 	.byte	0x04, 0x1c
        /*004a*/ 	.short	(.L_85 - .L_84)


	//   ....[0]....
.L_84:
        /*004c*/ 	.word	0x00000070


	//   ....[1]....
        /*0050*/ 	.word	0x00000300


	//----- nvinfo : EIATTR_CRS_STACK_SIZE
	.align		4
.L_85:
        /*0054*/ 	.byte	0x04, 0x1e
        /*0056*/ 	.short	(.L_87 - .L_86)
.L_86:
        /*0058*/ 	.word	0x00000000


	//----- nvinfo : EIATTR_CBANK_PARAM_SIZE
	.align		4
.L_87:
        /*005c*/ 	.byte	0x03, 0x19
        /*005e*/ 	.short	0x0014


	//----- nvinfo : EIATTR_PARAM_CBANK
	.align		4
        /*0060*/ 	.byte	0x04, 0x0a
        /*0062*/ 	.short	(.L_89 - .L_88)
	.align		4
.L_88:
        /*0064*/ 	.word	index@(.nv.constant0._Z12cuda_BP2_BP3PfS_i)
        /*0068*/ 	.short	0x0380
        /*006a*/ 	.short	0x0014


	//----- nvinfo : EIATTR_SW_WAR
	.align		4
.L_89:
        /*006c*/ 	.byte	0x04, 0x36
        /*006e*/ 	.short	(.L_91 - .L_90)
.L_90:
        /*0070*/ 	.word	0x00000008
.L_91:


//--------------------- .nv.callgraph             --------------------------
	.section	.nv.callgraph,"",@"SHT_CUDA_CALLGRAPH"
	.align	4
	.sectionentsize	8
	.align		4
        /*0000*/ 	.word	0x00000000
	.align		4
        /*0004*/ 	.word	0xffffffff
	.align		4
        /*0008*/ 	.word	0x00000000
	.align		4
        /*000c*/ 	.word	0xfffffffe
	.align		4
        /*0010*/ 	.word	0x00000000
	.align		4
        /*0014*/ 	.word	0xfffffffd
	.align		4
        /*0018*/ 	.word	0x00000000
	.align		4
        /*001c*/ 	.word	0xfffffffc


//--------------------- .text._Z17matrix_cuda_mulltPfS_S_iii --------------------------
	.section	.text._Z17matrix_cuda_mulltPfS_S_iii,"ax",@progbits
	.align	128
        .global         _Z17matrix_cuda_mulltPfS_S_iii
        .type           _Z17matrix_cuda_mulltPfS_S_iii,@function
        .size           _Z17matrix_cuda_mulltPfS_S_iii,(.L_x_13 - _Z17matrix_cuda_mulltPfS_S_iii)
        .other          _Z17matrix_cuda_mulltPfS_S_iii,@"STO_CUDA_ENTRY STV_DEFAULT"
_Z17matrix_cuda_mulltPfS_S_iii:
.text._Z17matrix_cuda_mulltPfS_S_iii:
[----:B------:R-:W-:Y:S01]  /*0000*/  LDC R1, c[0x0][0x37c] ;  /* 0x0000df00ff017b82 */ /* 0x000fe20000000800 */
[----:B------:R-:W0:Y:S07]  /*0010*/  S2R R22, SR_TID.Y ;  /* 0x0000000000167919 */ /* 0x000e2e0000002200 */
[----:B------:R-:W1:Y:S01]  /*0020*/  S2UR UR6, SR_CgaCtaId ;  /* 0x00000000000679c3 */ /* 0x000e620000008800 */
[----:B------:R-:W-:Y:S01]  /*0030*/  UMOV UR4, 0x400 ;  /* 0x0000040000047882 */ /* 0x000fe20000000000 */
[----:B------:R-:W2:Y:S01]  /*0040*/  LDCU UR11, c[0x0][0x39c] ;  /* 0x00007380ff0b77ac */ /* 0x000ea20008000800 */
[----:B------:R-:W3:Y:S01]  /*0050*/  S2R R20, SR_TID.X ;  /* 0x0000000000147919 */ /* 0x000ee20000002100 */
[----:B------:R-:W-:Y:S01]  /*0060*/  HFMA2 R7, -RZ, RZ, 0, 0 ;  /* 0x00000000ff077431 */ /* 0x000fe200000001ff */
[----:B------:R-:W-:Y:S01]  /*0070*/  UIADD3 UR5, UPT, UPT, UR4, 0x1000, URZ ;  /* 0x0000100004057890 */ /* 0x000fe2000fffe0ff */
[----:B------:R-:W4:Y:S01]  /*0080*/  S2R R26, SR_CTAID.Y ;  /* 0x00000000001a7919 */ /* 0x000f220000002600 */
[----:B------:R-:W4:Y:S01]  /*0090*/  LDCU UR7, c[0x0][0x364] ;  /* 0x00006c80ff0777ac */ /* 0x000f220008000800 */
[----:B------:R-:W5:Y:S01]  /*00a0*/  S2R R27, SR_CTAID.X ;  /* 0x00000000001b7919 */ /* 0x000f620000002500 */
[----:B------:R-:W5:Y:S01]  /*00b0*/  LDCU UR10, c[0x0][0x360] ;  /* 0x00006c00ff0a77ac */ /* 0x000f620008000800 */
[----:B------:R-:W0:Y:S01]  /*00c0*/  LDCU UR14, c[0x0][0x3a0] ;  /* 0x00007400ff0e77ac */ /* 0x000e220008000800 */
[----:B--2---:R-:W-:Y:S01]  /*00d0*/  UISETP.GE.AND UP0, UPT, UR11, -0x1e, UPT ;  /* 0xffffffe20b00788c */ /* 0x004fe2000bf06270 */
[----:B------:R-:W2:Y:S01]  /*00e0*/  LDCU.64 UR8, c[0x0][0x358] ;  /* 0x00006b00ff0877ac */ /* 0x000ea20008000a00 */
[----:B-1----:R-:W-:-:S02]  /*00f0*/  ULEA UR4, UR6, UR4, 0x18 ;  /* 0x0000000406047291 */ /* 0x002fc4000f8ec0ff */
[----:B------:R-:W-:-:S04]  /*0100*/  ULEA UR5, UR6, UR5, 0x18 ;  /* 0x0000000506057291 */ /* 0x000fc8000f8ec0ff */
[C---:B0-----:R-:W-:Y:S02]  /*0110*/  LEA R25, R22.reuse, UR4, 0x7 ;  /* 0x0000000416197c11 */ /* 0x041fe4000f8e38ff */
[----:B------:R-:W-:Y:S02]  /*0120*/  LEA R23, R22, UR5, 0x7 ;  /* 0x0000000516177c11 */ /* 0x000fe4000f8e38ff */
[C---:B---3--:R-:W-:Y:S02]  /*0130*/  LEA R24, R20.reuse, R25, 0x2 ;  /* 0x0000001914187211 */ /* 0x048fe400078e10ff */
[----:B------:R-:W-:Y:S01]  /*0140*/  LEA R23, R20, R23, 0x2 ;  /* 0x0000001714177211 */ /* 0x000fe200078e10ff */
[----:B----4-:R-:W-:Y:S02]  /*0150*/  IMAD R26, R26, UR7, R22 ;  /* 0x000000071a1a7c24 */ /* 0x010fe4000f8e0216 */
[----:B------:R0:W-:Y:S01]  /*0160*/  STS [R24], RZ ;  /* 0x000000ff18007388 */ /* 0x0001e20000000800 */
[----:B-----5:R-:W-:-:S03]  /*0170*/  IMAD R27, R27, UR10, R20 ;  /* 0x0000000a1b1b7c24 */ /* 0x020fc6000f8e0214 */
[----:B------:R0:W-:Y:S01]  /*0180*/  STS [R23], RZ ;  /* 0x000000ff17007388 */ /* 0x0001e20000000800 */
[----:B--2---:R-:W-:Y:S05]  /*0190*/  BRA.U !UP0, `(.L_x_0) ;  /* 0x0000000508487547 */ /* 0x004fea000b800000 */
[----:B------:R-:W1:Y:S01]  /*01a0*/  LDC R0, c[0x0][0x3a0] ;  /* 0x0000e800ff007b82 */ /* 0x000e620000000800 */
[----:B------:R-:W2:Y:S01]  /*01b0*/  LDCU UR7, c[0x0][0x3a0] ;  /* 0x00007400ff0777ac */ /* 0x000ea20008000800 */
[----:B------:R-:W-:Y:S01]  /*01c0*/  MOV R7, RZ ;  /* 0x000000ff00077202 */ /* 0x000fe20000000f00 */
[----:B------:R-:W-:Y:S01]  /*01d0*/  IMAD R3, R26, UR11, R20 ;  /* 0x0000000b1a037c24 */ /* 0x000fe2000f8e0214 */
[----:B------:R-:W-:Y:S01]  /*01e0*/  LEA R2, R20, UR5, 0x7 ;  /* 0x0000000514027c11 */ /* 0x000fe2000f8e38ff */
[----:B------:R-:W-:Y:S01]  /*01f0*/  UIADD3 UR4, UPT, UPT, UR11, -0x1, URZ ;  /* 0xffffffff0b047890 */ /* 0x000fe2000fffe0ff */
[----:B------:R-:W3:Y:S03]  /*0200*/  LDCU.64 UR12, c[0x0][0x398] ;  /* 0x00007300ff0c77ac */ /* 0x000ee60008000a00 */
[----:B------:R-:W-:-:S04]  /*0210*/  USHF.R.S32.HI UR6, URZ, 0x1f, UR4 ;  /* 0x0000001fff067899 */ /* 0x000fc80008011404 */
[----:B------:R-:W-:-:S04]  /*0220*/  ULEA.HI UR6, UR6, UR4, URZ, 0x5 ;  /* 0x0000000406067291 */ /* 0x000fc8000f8f28ff */
[----:B------:R-:W-:Y:S01]  /*0230*/  USHF.R.S32.HI UR6, URZ, 0x5, UR6 ;  /* 0x00000005ff067899 */ /* 0x000fe20008011406 */
[----:B--2---:R-:W-:-:S03]  /*0240*/  IMAD R21, R22, UR7, R27 ;  /* 0x0000000716157c24 */ /* 0x004fc6000f8e021b */
[----:B------:R-:W-:-:S12]  /*0250*/  UIADD3 UR6, UPT, UPT, -UR6, URZ, URZ ;  /* 0x000000ff06067290 */ /* 0x000fd8000fffe1ff */
.L_x_1:
[----:B---3--:R-:W-:Y:S01]  /*0260*/  ISETP.GE.U32.AND P1, PT, R20, UR13, PT ;  /* 0x0000000d14007c0c */ /* 0x008fe2000bf26070 */
[----:B------:R-:W-:Y:S01]  /*0270*/  HFMA2 R6, -RZ, RZ, 0, 0 ;  /* 0x00000000ff067431 */ /* 0x000fe200000001ff */
[----:B------:R-:W-:Y:S02]  /*0280*/  ISETP.GE.U32.AND P0, PT, R22, UR13, PT ;  /* 0x0000000d16007c0c */ /* 0x000fe4000bf06070 */
[----:B------:R-:W-:Y:S02]  /*0290*/  ISETP.GE.OR P1, PT, R26, UR12, P1 ;  /* 0x0000000c1a007c0c */ /* 0x000fe40008f26670 */
[----:B-1----:R-:W-:Y:S02]  /*02a0*/  ISETP.GE.OR P0, PT, R27, R0, P0 ;  /* 0x000000001b00720c */ /* 0x002fe40000706670 */
[----:B------:R-:W-:-:S09]  /*02b0*/  MOV R9, RZ ;  /* 0x000000ff00097202 */ /* 0x000fd20000000f00 */
[----:B------:R-:W1:Y:S08]  /*02c0*/  @!P1 LDC.64 R28, c[0x0][0x380] ;  /* 0x0000e000ff1c9b82 */ /* 0x000e700000000a00 */
[----:B------:R-:W2:Y:S01]  /*02d0*/  @!P0 LDC.64 R4, c[0x0][0x388] ;  /* 0x0000e200ff048b82 */ /* 0x000ea20000000a00 */
[----:B-1----:R-:W-:-:S05]  /*02e0*/  @!P1 IMAD.WIDE.U32 R28, R3, 0x4, R28 ;  /* 0x00000004031c9825 */ /* 0x002fca00078e001c */
[----:B------:R-:W3:Y:S01]  /*02f0*/  @!P1 LDG.E R9, desc[UR8][R28.64] ;  /* 0x000000081c099981 */ /* 0x000ee2000c1e1900 */
[----:B--2---:R-:W-:-:S05]  /*0300*/  @!P0 IMAD.WIDE.U32 R4, R21, 0x4, R4 ;  /* 0x0000000415048825 */ /* 0x004fca00078e0004 */
[----:B------:R-:W2:Y:S04]  /*0310*/  @!P0 LDG.E R6, desc[UR8][R4.64] ;  /* 0x0000000804068981 */ /* 0x000ea8000c1e1900 */
[----:B---3--:R-:W-:Y:S04]  /*0320*/  STS [R24], R9 ;  /* 0x0000000918007388 */ /* 0x008fe80000000800 */
[----:B--2---:R-:W-:Y:S01]  /*0330*/  STS [R23], R6 ;  /* 0x0000000617007388 */ /* 0x004fe20000000800 */
[----:B------:R-:W-:Y:S06]  /*0340*/  BAR.SYNC.DEFER_BLOCKING 0x0 ;  /* 0x0000000000007b1d */ /* 0x000fec0000010000 */
[----:B------:R-:W-:Y:S04]  /*0350*/  LDS.128 R12, [R25] ;  /* 0x00000000190c7984 */ /* 0x000fe80000000c00 */
[----:B------:R-:W1:Y:S04]  /*0360*/  LDS.128 R16, [R2] ;  /* 0x0000000002107984 */ /* 0x000e680000000c00 */
[----:B------:R-:W-:Y:S01]  /*0370*/  LDS.128 R8, [R25+0x10] ;  /* 0x0000100019087984 */ /* 0x000fe20000000c00 */
[----:B-1----:R-:W-:-:S03]  /*0380*/  FFMA R12, R12, R16, R7 ;  /* 0x000000100c0c7223 */ /* 0x002fc60000000007 */
[----:B------:R-:W1:Y:S01]  /*0390*/  LDS.128 R4, [R2+0x10] ;  /* 0x0000100002047984 */ /* 0x000e620000000c00 */
[----:B------:R-:W-:-:S04]  /*03a0*/  FFMA R13, R13, R17, R12 ;  /* 0x000000110d0d7223 */ /* 0x000fc8000000000c */
[----:B------:R-:W-:-:S04]  /*03b0*/  FFMA R14, R14, R18, R13 ;  /* 0x000000120e0e7223 */ /* 0x000fc8000000000d */
[----:B------:R-:W-:Y:S02]  /*03c0*/  FFMA R15, R15, R19, R14 ;  /* 0x000000130f0f7223 */ /* 0x000fe4000000000e */
[----:B------:R-:W-:Y:S02]  /*03d0*/  LDS.128 R16, [R25+0x20] ;  /* 0x0000200019107984 */ /* 0x000fe40000000c00 */
[----:B-1----:R-:W-:Y:S02]  /*03e0*/  FFMA R4, R8, R4, R15 ;  /* 0x0000000408047223 */ /* 0x002fe4000000000f */
[----:B------:R-:W1:Y:S02]  /*03f0*/  LDS.128 R12, [R2+0x20] ;  /* 0x00002000020c7984 */ /* 0x000e640000000c00 */
        /* <DEDUP_REMOVED lines=31> */
[----:B------:R-:W-:Y:S01]  /*05f0*/  FFMA R14, R14, R18, R13 ;  /* 0x000000120e0e7223 */ /* 0x000fe2000000000d */
[----:B------:R-:W-:-:S03]  /*0600*/  UIADD3 UR6, UPT, UPT, UR6, 0x1, URZ ;  /* 0x0000000106067890 */ /* 0x000fc6000fffe0ff */
[----:B------:R-:W-:Y:S01]  /*0610*/  FFMA R15, R15, R19, R14 ;  /* 0x000000130f0f7223 */ /* 0x000fe2000000000e */
[----:B------:R-:W-:Y:S01]  /*0620*/  UISETP.NE.AND UP0, UPT, UR6, 0x1, UPT ;  /* 0x000000010600788c */ /* 0x000fe2000bf05270 */
[----:B------:R-:W-:Y:S02]  /*0630*/  IADD3 R22, PT, PT, R22, 0x20, RZ ;  /* 0x0000002016167810 */ /* 0x000fe40007ffe0ff */
[----:B------:R-:W-:Y:S02]  /*0640*/  IADD3 R20, PT, PT, R20, 0x20, RZ ;  /* 0x0000002014147810 */ /* 0x000fe40007ffe0ff */
[----:B------:R-:W-:Y:S02]  /*0650*/  IADD3 R3, PT, PT, R3, 0x20, RZ ;  /* 0x0000002003037810 */ /* 0x000fe40007ffe0ff */
[----:B------:R-:W-:Y:S01]  /*0660*/  LEA R21, R0, R21, 0x5 ;  /* 0x0000001500157211 */ /* 0x000fe200078e28ff */
[----:B-1----:R-:W-:-:S04]  /*0670*/  FFMA R4, R4, R8, R15 ;  /* 0x0000000804047223 */ /* 0x002fc8000000000f */
[----:B------:R-:W-:-:S04]  /*0680*/  FFMA R5, R5, R9, R4 ;  /* 0x0000000905057223 */ /* 0x000fc80000000004 */
[----:B------:R-:W-:-:S04]  /*0690*/  FFMA R6, R6, R10, R5 ;  /* 0x0000000a06067223 */ /* 0x000fc80000000005 */
[----:B------:R-:W-:Y:S01]  /*06a0*/  FFMA R7, R7, R11, R6 ;  /* 0x0000000b07077223 */ /* 0x000fe20000000006 */
[----:B------:R-:W-:Y:S06]  /*06b0*/  BRA.U UP0, `(.L_x_1) ;  /* 0xfffffff900e87547 */ /* 0x000fec000b83ffff */
.L_x_0:
[----:B------:R-:W1:Y:S01]  /*06c0*/  LDCU UR4, c[0x0][0x398] ;  /* 0x00007300ff0477ac */ /* 0x000e620008000800 */
[----:B------:R-:W-:-:S04]  /*06d0*/  ISETP.GE.AND P0, PT, R27, UR14, PT ;  /* 0x0000000e1b007c0c */ /* 0x000fc8000bf06270 */
[----:B-1----:R-:W-:-:S13]  /*06e0*/  ISETP.GE.OR P0, PT, R26, UR4, P0 ;  /* 0x000000041a007c0c */ /* 0x002fda0008706670 */
[----:B------:R-:W-:Y:S05]  /*06f0*/  @P0 EXIT ;  /* 0x000000000000094d */ /* 0x000fea0003800000 */
[----:B------:R-:W1:Y:S01]  /*0700*/  LDC.64 R2, c[0x0][0x390] ;  /* 0x0000e400ff027b82 */ /* 0x000e620000000a00 */
[----:B------:R-:W-:-:S04]  /*0710*/  IMAD R27, R26, UR14, R27 ;  /* 0x0000000e1a1b7c24 */ /* 0x000fc8000f8e021b */
[----:B-1----:R-:W-:-:S05]  /*0720*/  IMAD.WIDE R2, R27, 0x4, R2 ;  /* 0x000000041b027825 */ /* 0x002fca00078e0202 */
[----:B------:R-:W-:Y:S01]  /*0730*/  STG.E desc[UR8][R2.64], R7 ;  /* 0x0000000702007986 */ /* 0x000fe2000c101908 */
[----:B------:R-:W-:Y:S05]  /*0740*/  EXIT ;  /* 0x000000000000794d */ /* 0x000fea0003800000 */
.L_x_2:
[----:B------:R-:W-:-:S00]  /*0750*/  BRA `(.L_x_2) ;  /* 0xfffffffc00fc7947 */ /* 0x000fc0000383ffff */
[----:B------:R-:W-:-:S00]  /*0760*/  NOP ;  /* 0x0000000000007918 */ /* 0x000fc00000000000 */
        /* <DEDUP_REMOVED lines=9> */
.L_x_13:


//--------------------- .text._Z11cuda_updatePfS_fi --------------------------
	.section	.text._Z11cuda_updatePfS_fi,"ax",@progbits
	.align	128
        .global         _Z11cuda_updatePfS_fi
        .type           _Z11cuda_updatePfS_fi,@function
        .size           _Z11cuda_updatePfS_fi,(.L_x_14 - _Z11cuda_updatePfS_fi)
        .other          _Z11cuda_updatePfS_fi,@"STO_CUDA_ENTRY STV_DEFAULT"
_Z11cuda_updatePfS_fi:
.text._Z11cuda_updatePfS_fi:
[----:B------:R-:W-:Y:S01]  /*0000*/  LDC R1, c[0x0][0x37c] ;  /* 0x0000df00ff017b82 */ /* 0x000fe20000000800 */
[----:B------:R-:W0:Y:S07]  /*0010*/  S2R R7, SR_TID.X ;  /* 0x0000000000077919 */ /* 0x000e2e0000002100 */
[----:B------:R-:W0:Y:S01]  /*0020*/  S2UR UR4, SR_CTAID.X ;  /* 0x00000000000479c3 */ /* 0x000e220000002500 */
[----:B------:R-:W1:Y:S07]  /*0030*/  LDCU UR5, c[0x0][0x394] ;  /* 0x00007280ff0577ac */ /* 0x000e6e0008000800 */
[----:B------:R-:W0:Y:S02]  /*0040*/  LDC R0, c[0x0][0x360] ;  /* 0x0000d800ff007b82 */ /* 0x000e240000000800 */
[----:B0-----:R-:W-:-:S05]  /*0050*/  IMAD R7, R0, UR4, R7 ;  /* 0x0000000400077c24 */ /* 0x001fca000f8e0207 */
[----:B-1----:R-:W-:-:S13]  /*0060*/  ISETP.GE.AND P0, PT, R7, UR5, PT ;  /* 0x0000000507007c0c */ /* 0x002fda000bf06270 */
[----:B------:R-:W-:Y:S05]  /*0070*/  @P0 EXIT ;  /* 0x000000000000094d */ /* 0x000fea0003800000 */
[----:B------:R-:W0:Y:S01]  /*0080*/  LDC.64 R4, c[0x0][0x388] ;  /* 0x0000e200ff047b82 */ /* 0x000e220000000a00 */
[----:B------:R-:W1:Y:S01]  /*0090*/  LDCU.64 UR4, c[0x0][0x358] ;  /* 0x00006b00ff0477ac */ /* 0x000e620008000a00 */
[----:B------:R-:W2:Y:S06]  /*00a0*/  LDCU UR6, c[0x0][0x390] ;  /* 0x00007200ff0677ac */ /* 0x000eac0008000800 */
[----:B------:R-:W3:Y:S01]  /*00b0*/  LDC.64 R2, c[0x0][0x380] ;  /* 0x0000e000ff027b82 */ /* 0x000ee20000000a00 */
[----:B0-----:R-:W-:-:S06]  /*00c0*/  IMAD.WIDE R4, R7, 0x4, R4 ;  /* 0x0000000407047825 */ /* 0x001fcc00078e0204 */
[----:B-1----:R-:W2:Y:S01]  /*00d0*/  LDG.E R5, desc[UR4][R4.64] ;  /* 0x0000000404057981 */ /* 0x002ea2000c1e1900 */
[----:B---3--:R-:W-:-:S05]  /*00e0*/  IMAD.WIDE R2, R7, 0x4, R2 ;  /* 0x0000000407027825 */ /* 0x008fca00078e0202 */
[----:B------:R-:W2:Y:S02]  /*00f0*/  LDG.E R0, desc[UR4][R2.64] ;  /* 0x0000000402007981 */ /* 0x000ea4000c1e1900 */
[----:B--2---:R-:W-:-:S05]  /*0100*/  FFMA R7, -R5, UR6, R0 ;  /* 0x0000000605077c23 */ /* 0x004fca0008000100 */
[----:B------:R-:W-:Y:S01]  /*0110*/  STG.E desc[UR4][R2.64], R7 ;  /* 0x0000000702007986 */ /* 0x000fe2000c101904 */
[----:B------:R-:W-:Y:S05]  /*0120*/  EXIT ;  /* 0x000000000000794d */ /* 0x000fea0003800000 */
.L_x_3:
        /* <DEDUP_REMOVED lines=13> */
.L_x_14:


//--------------------- .text._Z11cuda_assignPfS_i --------------------------
	.section	.text._Z11cuda_assignPfS_i,"ax",@progbits
	.align	128
        .global         _Z11cuda_assignPfS_i
        .type           _Z11cuda_assignPfS_i,@function
        .size           _Z11cuda_assignPfS_i,(.L_x_15 - _Z11cuda_assignPfS_i)
        .other          _Z11cuda_assignPfS_i,@"STO_CUDA_ENTRY STV_DEFAULT"
_Z11cuda_assignPfS_i:
.text._Z11cuda_assignPfS_i:
        /* <DEDUP_REMOVED lines=9> */
[----:B------:R-:W1:Y:S07]  /*0090*/  LDCU.64 UR4, c[0x0][0x358] ;  /* 0x00006b00ff0477ac */ /* 0x000e6e0008000a00 */
[----:B------:R-:W2:Y:S01]  /*00a0*/  LDC.64 R4, c[0x0][0x388] ;  /* 0x0000e200ff047b82 */ /* 0x000ea20000000a00 */
[----:B0-----:R-:W-:-:S06]  /*00b0*/  IMAD.WIDE R2, R7, 0x4, R2 ;  /* 0x0000000407027825 */ /* 0x001fcc00078e0202 */
[----:B-1----:R-:W3:Y:S01]  /*00c0*/  LDG.E R3, desc[UR4][R2.64] ;  /* 0x0000000402037981 */ /* 0x002ee2000c1e1900 */
[----:B--2---:R-:W-:-:S05]  /*00d0*/  IMAD.WIDE R4, R7, 0x4, R4 ;  /* 0x0000000407047825 */ /* 0x004fca00078e0204 */
[----:B---3--:R-:W-:Y:S01]  /*00e0*/  STG.E desc[UR4][R4.64], R3 ;  /* 0x0000000304007986 */ /* 0x008fe2000c101904 */
[----:B------:R-:W-:Y:S05]  /*00f0*/  EXIT ;  /* 0x000000000000794d */ /* 0x000fea0003800000 */
.L_x_4:
        /* <DEDUP_REMOVED lines=16> */
.L_x_15:


//--------------------- .text._Z12cuda_BP2_BP3PfS_i --------------------------
	.section	.text._Z12cuda_BP2_BP3PfS_i,"ax",@progbits
	.align	128
        .global         _Z12cuda_BP2_BP3PfS_i
        .type           _Z12cuda_BP2_BP3PfS_i,@function
        .size           _Z12cuda_BP2_BP3PfS_i,(.L_x_12 - _Z12cuda_BP2_BP3PfS_i)
        .other          _Z12cuda_BP2_BP3PfS_i,@"STO_CUDA_ENTRY STV_DEFAULT"
_Z12cuda_BP2_BP3PfS_i:
.text._Z12cuda_BP2_BP3PfS_i:
        /* <DEDUP_REMOVED lines=14> */
[----:B------:R-:W2:Y:S01]  /*00e0*/  LDG.E R0, desc[UR4][R2.64] ;  /* 0x0000000402007981 */ /* 0x000ea2000c1e1900 */
[----:B------:R-:W-:Y:S01]  /*00f0*/  HFMA2 R7, -RZ, RZ, 0.96630859375, -0.0022525787353515625 ;  /* 0x3bbb989dff077431 */ /* 0x000fe200000001ff */
[----:B------:R-:W-:Y:S01]  /*0100*/  MOV R9, 0x437c0000 ;  /* 0x437c000000097802 */ /* 0x000fe20000000f00 */
[----:B------:R-:W-:Y:S03]  /*0110*/  BSSY.RECONVERGENT B0, `(.L_x_5) ;  /* 0x0000019000007945 */ /* 0x000fe60003800200 */
[----:B---3--:R-:W-:-:S04]  /*0120*/  FFMA.SAT R6, R4, -R7, 0.5 ;  /* 0x3f00000004067423 */ /* 0x008fc80000002807 */
[----:B------:R-:W-:-:S04]  /*0130*/  FFMA.RM R6, R6, R9, 12582913 ;  /* 0x4b40000106067423 */ /* 0x000fc80000004009 */
[C---:B------:R-:W-:Y:S01]  /*0140*/  FADD R7, R6.reuse, -12583039 ;  /* 0xcb40007f06077421 */ /* 0x040fe20000000000 */
[----:B------:R-:W-:-:S03]  /*0150*/  IMAD.SHL.U32 R6, R6, 0x800000, RZ ;  /* 0x0080000006067824 */ /* 0x000fc600078e00ff */
[----:B------:R-:W-:-:S04]  /*0160*/  FFMA R7, R4, -1.4426950216293334961, -R7 ;  /* 0xbfb8aa3b04077823 */ /* 0x000fc80000000807 */
[----:B------:R-:W-:-:S04]  /*0170*/  FFMA R14, R4, -1.925963033500011079e-08, R7 ;  /* 0xb2a57060040e7823 */ /* 0x000fc80000000007 */
[----:B------:R-:W0:Y:S02]  /*0180*/  MUFU.EX2 R5, R14 ;  /* 0x0000000e00057308 */ /* 0x000e240000000800 */
[----:B0-----:R-:W-:-:S06]  /*0190*/  FMUL R15, R6, R5 ;  /* 0x00000005060f7220 */ /* 0x001fcc0000400000 */
[----:B------:R-:W0:Y:S02]  /*01a0*/  F2F.F64.F32 R4, R15 ;  /* 0x0000000f00047310 */ /* 0x000e240000201800 */
[----:B0-----:R-:W-:-:S06]  /*01b0*/  DADD R6, R4, 1 ;  /* 0x3ff0000004067429 */ /* 0x001fcc0000000000 */
[----:B------:R-:W0:Y:S04]  /*01c0*/  MUFU.RCP64H R9, R7 ;  /* 0x0000000700097308 */ /* 0x000e280000001800 */
[----:B------:R-:W-:-:S04]  /*01d0*/  IADD3 R8, PT, PT, R7, 0x300402, RZ ;  /* 0x0030040207087810 */ /* 0x000fc80007ffe0ff */
[----:B------:R-:W-:Y:S02]  /*01e0*/  FSETP.GEU.AND P0, PT, |R8|, 5.8789094863358348022e-39, PT ;  /* 0x004004020800780b */ /* 0x000fe40003f0e200 */
[----:B0-----:R-:W-:-:S08]  /*01f0*/  DFMA R4, -R6, R8, 1 ;  /* 0x3ff000000604742b */ /* 0x001fd00000000108 */
[----:B------:R-:W-:-:S08]  /*0200*/  DFMA R4, R4, R4, R4 ;  /* 0x000000040404722b */ /* 0x000fd00000000004 */
[----:B------:R-:W-:Y:S02]  /*0210*/  DFMA R10, R8, R4, R8 ;  /* 0x00000004080a722b */ /* 0x000fe40000000008 */
[----:B--2---:R0:W1:Y:S06]  /*0220*/  F2F.F64.F32 R4, R0 ;  /* 0x0000000000047310 */ /* 0x00406c0000201800 */
[----:B------:R-:W-:-:S08]  /*0230*/  DFMA R12, -R6, R10, 1 ;  /* 0x3ff00000060c742b */ /* 0x000fd0000000010a */
[----:B------:R-:W-:Y:S01]  /*0240*/  DFMA R10, R10, R12, R10 ;  /* 0x0000000c0a0a722b */ /* 0x000fe2000000000a */
[----:B01----:R-:W-:Y:S10]  /*0250*/  @P0 BRA `(.L_x_6) ;  /* 0x0000000000100947 */ /* 0x003ff40003800000 */
[----:B------:R-:W-:-:S05]  /*0260*/  LOP3.LUT R0, R7, 0x7fffffff, RZ, 0xc0, !PT ;  /* 0x7fffffff07007812 */ /* 0x000fca00078ec0ff */
[----:B------:R-:W-:Y:S01]  /*0270*/  VIADD R10, R0, 0xfff00000 ;  /* 0xfff00000000a7836 */ /* 0x000fe20000000000 */
[----:B------:R-:W-:-:S07]  /*0280*/  MOV R0, 0x2a0 ;  /* 0x000002a000007802 */ /* 0x000fce0000000f00 */
[----:B------:R-:W-:Y:S05]  /*0290*/  CALL.REL.NOINC `($__internal_0_$__cuda_sm20_dblrcp_rn_slowpath_v3) ;  /* 0x00000000001c7944 */ /* 0x000fea0003c00000 */
.L_x_6:
[----:B------:R-:W-:Y:S05]  /*02a0*/  BSYNC.RECONVERGENT B0 ;  /* 0x0000000000007941 */ /* 0x000fea0003800200 */
.L_x_5:
[----:B------:R-:W-:-:S08]  /*02b0*/  DADD R6, -R10, 1 ;  /* 0x3ff000000a067429 */ /* 0x000fd00000000100 */
[----:B------:R-:W-:-:S08]  /*02c0*/  DMUL R6, R6, R10 ;  /* 0x0000000a06067228 */ /* 0x000fd00000000000 */
[----:B------:R-:W-:-:S10]  /*02d0*/  DMUL R4, R4, R6 ;  /* 0x0000000604047228 */ /* 0x000fd40000000000 */
[----:B------:R-:W0:Y:S02]  /*02e0*/  F2F.F32.F64 R5, R4 ;  /* 0x0000000400057310 */ /* 0x000e240000301000 */
[----:B0-----:R-:W-:Y:S01]  /*02f0*/  STG.E desc[UR4][R2.64], R5 ;  /* 0x0000000502007986 */ /* 0x001fe2000c101904 */
[----:B------:R-:W-:Y:S05]  /*0300*/  EXIT ;  /* 0x000000000000794d */ /* 0x000fea0003800000 */
        .weak           $__internal_0_$__cuda_sm20_dblrcp_rn_slowpath_v3
        .type           $__internal_0_$__cuda_sm20_dblrcp_rn_slowpath_v3,@function
        .size           $__internal_0_$__cuda_sm20_dblrcp_rn_slowpath_v3,(.L_x_12 - $__internal_0_$__cuda_sm20_dblrcp_rn_slowpath_v3)
$__internal_0_$__cuda_sm20_dblrcp_rn_slowpath_v3:
[----:B------:R-:W-:Y:S01]  /*0310*/  DSETP.GTU.AND P0, PT, |R6|, +INF , PT ;  /* 0x7ff000000600742a */ /* 0x000fe20003f0c200 */
[----:B------:R-:W-:-:S13]  /*0320*/  BSSY.RECONVERGENT B1, `(.L_x_7) ;  /* 0x0000023000017945 */ /* 0x000fda0003800200 */
[----:B------:R-:W-:Y:S05]  /*0330*/  @P0 BRA `(.L_x_8) ;  /* 0x00000000007c0947 */ /* 0x000fea0003800000 */
[----:B------:R-:W-:-:S04]  /*0340*/  LOP3.LUT R11, R7, 0x7fffffff, RZ, 0xc0, !PT ;  /* 0x7fffffff070b7812 */ /* 0x000fc800078ec0ff */
[----:B------:R-:W-:-:S04]  /*0350*/  IADD3 R8, PT, PT, R11, -0x1, RZ ;  /* 0xffffffff0b087810 */ /* 0x000fc80007ffe0ff */
[----:B------:R-:W-:-:S13]  /*0360*/  ISETP.GE.U32.AND P0, PT, R8, 0x7fefffff, PT ;  /* 0x7fefffff0800780c */ /* 0x000fda0003f06070 */
[----:B------:R-:W-:Y:S01]  /*0370*/  @P0 LOP3.LUT R9, R7, 0x7ff00000, RZ, 0x3c, !PT ;  /* 0x7ff0000007090812 */ /* 0x000fe200078e3cff */
[----:B------:R-:W-:Y:S01]  /*0380*/  @P0 IMAD.MOV.U32 R8, RZ, RZ, RZ ;  /* 0x000000ffff080224 */ /* 0x000fe200078e00ff */
[----:B------:R-:W-:Y:S06]  /*0390*/  @P0 BRA `(.L_x_9) ;  /* 0x00000000006c0947 */ /* 0x000fec0003800000 */
[----:B------:R-:W-:-:S13]  /*03a0*/  ISETP.GE.U32.AND P0, PT, R11, 0x1000001, PT ;  /* 0x010000010b00780c */ /* 0x000fda0003f06070 */
[----:B------:R-:W-:Y:S05]  /*03b0*/  @!P0 BRA `(.L_x_10) ;  /* 0x0000000000348947 */ /* 0x000fea0003800000 */
[----:B------:R-:W-:Y:S01]  /*03c0*/  IADD3 R9, PT, PT, R7, -0x3fe00000, RZ ;  /* 0xc020000007097810 */ /* 0x000fe20007ffe0ff */
[----:B------:R-:W-:-:S03]  /*03d0*/  IMAD.MOV.U32 R8, RZ, RZ, R6 ;  /* 0x000000ffff087224 */ /* 0x000fc600078e0006 */
[----:B------:R-:W0:Y:S03]  /*03e0*/  MUFU.RCP64H R11, R9 ;  /* 0x00000009000b7308 */ /* 0x000e260000001800 */
[----:B0-----:R-:W-:-:S08]  /*03f0*/  DFMA R12, -R8, R10, 1 ;  /* 0x3ff00000080c742b */ /* 0x001fd0000000010a */
[----:B------:R-:W-:-:S08]  /*0400*/  DFMA R12, R12, R12, R12 ;  /* 0x0000000c0c0c722b */ /* 0x000fd0000000000c */
[----:B------:R-:W-:-:S08]  /*0410*/  DFMA R12, R10, R12, R10 ;  /* 0x0000000c0a0c722b */ /* 0x000fd0000000000a */
[----:B------:R-:W-:-:S08]  /*0420*/  DFMA R10, -R8, R12, 1 ;  /* 0x3ff00000080a742b */ /* 0x000fd0000000010c */
[----:B------:R-:W-:-:S08]  /*0430*/  DFMA R10, R12, R10, R12 ;  /* 0x0000000a0c0a722b */ /* 0x000fd0000000000c */
[----:B------:R-:W-:-:S08]  /*0440*/  DMUL R10, R10, 2.2250738585072013831e-308 ;  /* 0x001000000a0a7828 */ /* 0x000fd00000000000 */
[----:B------:R-:W-:-:S08]  /*0450*/  DFMA R6, -R6, R10, 1 ;  /* 0x3ff000000606742b */ /* 0x000fd0000000010a */
[----:B------:R-:W-:-:S08]  /*0460*/  DFMA R6, R6, R6, R6 ;  /* 0x000000060606722b */ /* 0x000fd00000000006 */
[----:B------:R-:W-:Y:S01]  /*0470*/  DFMA R8, R10, R6, R10 ;  /* 0x000000060a08722b */ /* 0x000fe2000000000a */
[----:B------:R-:W-:Y:S10]  /*0480*/  BRA `(.L_x_9) ;  /* 0x0000000000307947 */ /* 0x000ff40003800000 */
.L_x_10:
[----:B------:R-:W-:Y:S01]  /*0490*/  DMUL R6, R6, 8.11296384146066816958e+31 ;  /* 0x4690000006067828 */ /* 0x000fe20000000000 */
[----:B------:R-:W-:-:S05]  /*04a0*/  MOV R8, R10 ;  /* 0x0000000a00087202 */ /* 0x000fca0000000f00 */
[----:B------:R-:W0:Y:S02]  /*04b0*/  MUFU.RCP64H R9, R7 ;  /* 0x0000000700097308 */ /* 0x000e240000001800 */
[----:B0-----:R-:W-:-:S08]  /*04c0*/  DFMA R10, -R6, R8, 1 ;  /* 0x3ff00000060a742b */ /* 0x001fd00000000108 */
[----:B------:R-:W-:-:S08]  /*04d0*/  DFMA R10, R10, R10, R10 ;  /* 0x0000000a0a0a722b */ /* 0x000fd0000000000a */
[----:B------:R-:W-:-:S08]  /*04e0*/  DFMA R10, R8, R10, R8 ;  /* 0x0000000a080a722b */ /* 0x000fd00000000008 */
[----:B------:R-:W-:-:S08]  /*04f0*/  DFMA R8, -R6, R10, 1 ;  /* 0x3ff000000608742b */ /* 0x000fd0000000010a */
[----:B------:R-:W-:-:S08]  /*0500*/  DFMA R8, R10, R8, R10 ;  /* 0x000000080a08722b */ /* 0x000fd0000000000a */
[----:B------:R-:W-:Y:S01]  /*0510*/  DMUL R8, R8, 8.11296384146066816958e+31 ;  /* 0x4690000008087828 */ /* 0x000fe20000000000 */
[----:B------:R-:W-:Y:S10]  /*0520*/  BRA `(.L_x_9) ;  /* 0x0000000000087947 */ /* 0x000ff40003800000 */
.L_x_8:
[----:B------:R-:W-:Y:S01]  /*0530*/  LOP3.LUT R9, R7, 0x80000, RZ, 0xfc, !PT ;  /* 0x0008000007097812 */ /* 0x000fe200078efcff */
[----:B------:R-:W-:-:S07]  /*0540*/  IMAD.MOV.U32 R8, RZ, RZ, R6 ;  /* 0x000000ffff087224 */ /* 0x000fce00078e0006 */
.L_x_9:
[----:B------:R-:W-:Y:S05]  /*0550*/  BSYNC.RECONVERGENT B1 ;  /* 0x0000000000017941 */ /* 0x000fea0003800200 */
.L_x_7:
[----:B------:R-:W-:Y:S01]  /*0560*/  MOV R6, R0 ;  /* 0x0000000000067202 */ /* 0x000fe20000000f00 */
[----:B------:R-:W-:Y:S01]  /*0570*/  IMAD.MOV.U32 R7, RZ, RZ, 0x0 ;  /* 0x00000000ff077424 */ /* 0x000fe200078e00ff */
[----:B------:R-:W-:Y:S01]  /*0580*/  MOV R10, R8 ;  /* 0x00000008000a7202 */ /* 0x000fe20000000f00 */
[----:B------:R-:W-:Y:S02]  /*0590*/  IMAD.MOV.U32 R11, RZ, RZ, R9 ;  /* 0x000000ffff0b7224 */ /* 0x000fe400078e0009 */
[----:B------:R-:W-:Y:S05]  /*05a0*/  RET.REL.NODEC R6 `(_Z12cuda_BP2_BP3PfS_i) ;  /* 0xfffffff806947950 */ /* 0x000fea0003c3ffff */
.L_x_11:
        /* <DEDUP_REMOVED lines=13> */
.L_x_12:


//--------------------- .nv.shared._Z17matrix_cuda_mulltPfS_S_iii --------------------------
	.section	.nv.shared._Z17matrix_cuda_mulltPfS_S_iii,"aw",@nobits
	.sectionflags	@""
	.align	4
.nv.shared._Z17matrix_cuda_mulltPfS_S_iii:
	.zero		9216


//--------------------- .nv.shared.reserved.0     --------------------------
	.section	.nv.shared.reserved.0,"aw",@nobits
	.weak		__nv_reservedSMEM_offset_0_alias
	.size		__nv_reservedSMEM_offset_0_alias, 0, 64
	.other		__nv_reservedSMEM_offset_0_alias,@"STO_CUDA_RESERVED_SHARED STV_DEFAULT"
__nv_reservedSMEM_offset_0_alias:
	.zero		0
	.zero		64


//--------------------- .nv.constant0._Z17matrix_cuda_mulltPfS_S_iii --------------------------
	.section	.nv.constant0._Z17matrix_cuda_mulltPfS_S_iii,"a",@progbits
	.sectionflags	@""
	.align	4
.nv.constant0._Z17matrix_cuda_mulltPfS_S_iii:
	.zero		932


//--------------------- .nv.constant0._Z11cuda_updatePfS_fi --------------------------
	.section	.nv.constant0._Z11cuda_updatePfS_fi,"a",@progbits
	.sectionflags	@""
	.align	4
.nv.constant0._Z11cuda_updatePfS_fi:
	.zero		920


//--------------------- .nv.constant0._Z11cuda_assignPfS_i --------------------------
	.section	.nv.constant0._Z11cuda_assignPfS_i,"a",@progbits
	.sectionflags	@""
	.align	4
.nv.constant0._Z11cuda_assignPfS_i:
	.zero		916


//--------------------- .nv.constant0._Z12cuda_BP2_BP3PfS_i --------------------------
	.section	.nv.constant0._Z12cuda_BP2_BP3PfS_i,"a",@progbits
	.sectionflags	@""
	.align	4
.nv.constant0._Z12cuda_BP2_BP3PfS_i:
	.zero		916


//--------------------- SYMBOLS --------------------------

	.type		.nv.reservedSmem.offset0,@object
	.size		.nv.reservedSmem.offset0,0x4
	.type		.nv.reservedSmem.cap,@object
	.size		.nv.reservedSmem.cap,0x4
